//
// Generated by NVIDIA NVVM Compiler
//
// Compiler Build ID: CL-36424714
// Cuda compilation tools, release 13.0, V13.0.88
// Based on NVVM 20.0.0
//

.version 9.0
.target sm_100
.address_size 64

	// .globl	_Z6kerneliPfS_

.visible .entry _Z6kerneliPfS_(
	.param .u32 _Z6kerneliPfS__param_0,
	.param .u64 .ptr .align 1 _Z6kerneliPfS__param_1,
	.param .u64 .ptr .align 1 _Z6kerneliPfS__param_2
)
{
	.reg .pred 	%p<3>;
	.reg .b32 	%r<11>;
	.reg .b32 	%f<3>;
	.reg .b64 	%rd<8>;

	ld.param.u32 	%r6, [_Z6kerneliPfS__param_0];
	ld.param.u64 	%rd3, [_Z6kerneliPfS__param_1];
	ld.param.u64 	%rd4, [_Z6kerneliPfS__param_2];
	mov.u32 	%r7, %tid.x;
	mov.u32 	%r8, %ctaid.x;
	mov.u32 	%r1, %ntid.x;
	mad.lo.s32 	%r10, %r8, %r1, %r7;
	setp.ge.u32 	%p1, %r10, %r6;
	@%p1 bra 	$L__BB0_3;
	mov.u32 	%r9, %nctaid.x;
	mul.lo.s32 	%r3, %r1, %r9;
	cvta.to.global.u64 	%rd1, %rd3;
	cvta.to.global.u64 	%rd2, %rd4;
$L__BB0_2:
	mul.wide.u32 	%rd5, %r10, 4;
	add.s64 	%rd6, %rd1, %rd5;
	ld.global.f32 	%f1, [%rd6];
	mul.f32 	%f2, %f1, 0f00000000;
	add.s64 	%rd7, %rd2, %rd5;
	st.global.f32 	[%rd7], %f2;
	add.s32 	%r10, %r10, %r3;
	setp.lt.u32 	%p2, %r10, %r6;
	@%p2 bra 	$L__BB0_2;
$L__BB0_3:
	ret;

}


// ===== COMPILED SASS (sm_100) =====

	.target	sm_100

	.elftype	@"ET_EXEC"


//--------------------- .note.nv.tkinfo           --------------------------
	.section	.note.nv.tkinfo,"",@"SHT_NOTE"
	.sectionflags	@"SHF_NOTE_NV_TKINFO"
	.tkinfo
        /*0018*/ 	.word	0x00000002
        /*0030*/ 	.string	""
        /*0030*/ 	.string	"ptxas"
        /*0030*/ 	.string	"Cuda compilation tools, release 13.0, V13.0.88"
        /*0030*/ 	.string	"Build cuda_13.0.r13.0/compiler.36424714_0"
        /*0030*/ 	.string	"-arch sm_100 -m 64 "



//--------------------- .note.nv.cuinfo           --------------------------
	.section	.note.nv.cuinfo,"",@"SHT_NOTE"
	.sectionflags	@"SHF_NOTE_NV_CUINFO"
        /*0018*/ 	.short	0x0002
        /*001a*/ 	.short	0x0064
        /*001c*/ 	.short	0x0082
	.zero		2


//--------------------- .nv.info                  --------------------------
	.section	.nv.info,"",@"SHT_CUDA_INFO"
	.align	4


	//----- nvinfo : EIATTR_REGCOUNT
	.align		4
        /*0000*/ 	.byte	0x04, 0x2f
        /*0002*/ 	.short	(.L_1 - .L_0)
	.align		4
.L_0:
        /*0004*/ 	.word	index@(_Z6kerneliPfS_)
        /*0008*/ 	.word	0x00000010


	//----- nvinfo : EIATTR_FRAME_SIZE
	.align		4
.L_1:
        /*000c*/ 	.byte	0x04, 0x11
        /*000e*/ 	.short	(.L_3 - .L_2)
	.align		4
.L_2:
        /*0010*/ 	.word	index@(_Z6kerneliPfS_)
        /*0014*/ 	.word	0x00000000


	//----- nvinfo : EIATTR_MIN_STACK_SIZE
	.align		4
.L_3:
        /*0018*/ 	.byte	0x04, 0x12
        /*001a*/ 	.short	(.L_5 - .L_4)
	.align		4
.L_4:
        /*001c*/ 	.word	index@(_Z6kerneliPfS_)
        /*0020*/ 	.word	0x00000000
.L_5:


//--------------------- .nv.compat                --------------------------
	.section	.nv.compat,"",@"SHT_CUDA_COMPAT_INFO"
	.align	4
        /*0000*/ 	.byte	0x02, 0x09, 0x00, 0x00, 0x02, 0x02, 0x01, 0x00, 0x02, 0x05, 0x05, 0x00, 0x03, 0x07, 0x01, 0x01
        /*0010*/ 	.byte	0x02, 0x03, 0x00, 0x00, 0x02, 0x06, 0x01, 0x00, 0x04, 0x0b, 0x08, 0x00, 0x09, 0x00, 0x00, 0x00
        /*0020*/ 	.byte	0x00, 0x00, 0x00, 0x00


//--------------------- .nv.info._Z6kerneliPfS_   --------------------------
	.section	.nv.info._Z6kerneliPfS_,"",@"SHT_CUDA_INFO"
	.sectionflags	@""
	.align	4


	//----- nvinfo : EIATTR_CUDA_API_VERSION
	.align		4
        /*0000*/ 	.byte	0x04, 0x37
        /*0002*/ 	.short	(.L_7 - .L_6)
.L_6:
        /*0004*/ 	.word	0x00000082


	//----- nvinfo : EIATTR_KPARAM_INFO
	.align		4
.L_7:
        /*0008*/ 	.byte	0x04, 0x17
        /*000a*/ 	.short	(.L_9 - .L_8)
.L_8:
        /*000c*/ 	.word	0x00000000
        /*0010*/ 	.short	0x0002
        /*0012*/ 	.short	0x0010
        /*0014*/ 	.byte	0x00, 0xf5, 0x21, 0x00


	//----- nvinfo : EIATTR_KPARAM_INFO
	.align		4
.L_9:
        /*0018*/ 	.byte	0x04, 0x17
        /*001a*/ 	.short	(.L_11 - .L_10)
.L_10:
        /*001c*/ 	.word	0x00000000
        /*0020*/ 	.short	0x0001
        /*0022*/ 	.short	0x0008
        /*0024*/ 	.byte	0x00, 0xf5, 0x21, 0x00


	//----- nvinfo : EIATTR_KPARAM_INFO
	.align		4
.L_11:
        /*0028*/ 	.byte	0x04, 0x17
        /*002a*/ 	.short	(.L_13 - .L_12)
.L_12:
        /*002c*/ 	.word	0x00000000
        /*0030*/ 	.short	0x0000
        /*0032*/ 	.short	0x0000
        /*0034*/ 	.byte	0x00, 0xf0, 0x11, 0x00


	//----- nvinfo : EIATTR_SPARSE_MMA_MASK
	.align		4
.L_13:
        /*0038*/ 	.byte	0x03, 0x50
        /*003a*/ 	.short	0x0000


	//----- nvinfo : EIATTR_MAXREG_COUNT
	.align		4
        /*003c*/ 	.byte	0x03, 0x1b
        /*003e*/ 	.short	0x00ff


	//----- nvinfo : EIATTR_MERCURY_ISA_VERSION
	.align		4
        /*0040*/ 	.byte	0x03, 0x5f
        /*0042*/ 	.short	0x0101


	//----- nvinfo : EIATTR_VRC_CTA_INIT_COUNT
	.align		4
        /*0044*/ 	.byte	0x02, 0x4a
	.zero		1
	.zero		1


	//----- nvinfo : EIATTR_EXIT_INSTR_OFFSETS
	.align		4
        /*0048*/ 	.byte	0x04, 0x1c
        /*004a*/ 	.short	(.L_15 - .L_14)


	//   ....[0]....
.L_14:
        /*004c*/ 	.word	0x00000070


	//   ....[1]....
        /*0050*/ 	.word	0x00000150


	//----- nvinfo : EIATTR_CRS_STACK_SIZE
	.align		4
.L_15:
        /*0054*/ 	.byte	0x04, 0x1e
        /*0056*/ 	.short	(.L_17 - .L_16)
.L_16:
        /*0058*/ 	.word	0x00000000


	//----- nvinfo : EIATTR_CBANK_PARAM_SIZE
	.align		4
.L_17:
        /*005c*/ 	.byte	0x03, 0x19
        /*005e*/ 	.short	0x0018


	//----- nvinfo : EIATTR_PARAM_CBANK
	.align		4
        /*0060*/ 	.byte	0x04, 0x0a
        /*0062*/ 	.short	(.L_19 - .L_18)
	.align		4
.L_18:
        /*0064*/ 	.word	index@(.nv.constant0._Z6kerneliPfS_)
        /*0068*/ 	.short	0x0380
        /*006a*/ 	.short	0x0018


	//----- nvinfo : EIATTR_SW_WAR
	.align		4
.L_19:
        /*006c*/ 	.byte	0x04, 0x36
        /*006e*/ 	.short	(.L_21 - .L_20)
.L_20:
        /*0070*/ 	.word	0x00000008
.L_21:


//--------------------- .nv.callgraph             --------------------------
	.section	.nv.callgraph,"",@"SHT_CUDA_CALLGRAPH"
	.align	4
	.sectionentsize	8
	.align		4
        /*0000*/ 	.word	0x00000000
	.align		4
        /*0004*/ 	.word	0xffffffff
	.align		4
        /*0008*/ 	.word	0x00000000
	.align		4
        /*000c*/ 	.word	0xfffffffe
	.align		4
        /*0010*/ 	.word	0x00000000
	.align		4
        /*0014*/ 	.word	0xfffffffd
	.align		4
        /*0018*/ 	.word	0x00000000
	.align		4
        /*001c*/ 	.word	0xfffffffc


//--------------------- .text._Z6kerneliPfS_      --------------------------
	.section	.text._Z6kerneliPfS_,"ax",@progbits
	.align	128
        .global         _Z6kerneliPfS_
        .type           _Z6kerneliPfS_,@function
        .size           _Z6kerneliPfS_,(.L_x_2 - _Z6kerneliPfS_)
        .other          _Z6kerneliPfS_,@"STO_CUDA_ENTRY STV_DEFAULT"
_Z6kerneliPfS_:
.text._Z6kerneliPfS_:
[----:B------:R-:W-:Y:S01]  /*0000*/  LDC R1, c[0x0][0x37c] ;  /* 0x0000df00ff017b82 */ /* 0x000fe20000000800 */
[----:B------:R-:W0:Y:S07]  /*0010*/  S2R R0, SR_TID.X ;  /* 0x0000000000007919 */ /* 0x000e2e0000002100 */
[----:B------:R-:W0:Y:S01]  /*0020*/  S2UR UR4, SR_CTAID.X ;  /* 0x00000000000479c3 */ /* 0x000e220000002500 */
[----:B------:R-:W1:Y:S07]  /*0030*/  LDCU UR5, c[0x0][0x380] ;  /* 0x00007000ff0577ac */ /* 0x000e6e0008000800 */
[----:B------:R-:W0:Y:S02]  /*0040*/  LDC R11, c[0x0][0x360] ;  /* 0x0000d800ff0b7b82 */ /* 0x000e240000000800 */
[----:B0-----:R-:W-:-:S05]  /*0050*/  IMAD R0, R11, UR4, R0 ;  /* 0x000000040b007c24 */ /* 0x001fca000f8e0200 */
[----:B-1----:R-:W-:-:S13]  /*0060*/  ISETP.GE.U32.AND P0, PT, R0, UR5, PT ;  /* 0x0000000500007c0c */ /* 0x002fda000bf06070 */
[----:B------:R-:W-:Y:S05]  /*0070*/  @P0 EXIT ;  /* 0x000000000000094d */ /* 0x000fea0003800000 */
[----:B------:R-:W0:Y:S01]  /*0080*/  LDC.64 R6, c[0x0][0x388] ;  /* 0x0000e200ff067b82 */ /* 0x000e220000000a00 */
[----:B------:R-:W1:Y:S01]  /*0090*/  LDCU UR4, c[0x0][0x370] ;  /* 0x00006e00ff0477ac */ /* 0x000e620008000800 */
[----:B------:R-:W2:Y:S06]  /*00a0*/  LDCU.64 UR6, c[0x0][0x358] ;  /* 0x00006b00ff0677ac */ /* 0x000eac0008000a00 */
[----:B------:R-:W3:Y:S01]  /*00b0*/  LDC.64 R8, c[0x0][0x390] ;  /* 0x0000e400ff087b82 */ /* 0x000ee20000000a00 */
[----:B-1----:R-:W-:-:S07]  /*00c0*/  IMAD R11, R11, UR4, RZ ;  /* 0x000000040b0b7c24 */ /* 0x002fce000f8e02ff */
.L_x_0:
[----:B0-----:R-:W-:-:S06]  /*00d0*/  IMAD.WIDE.U32 R2, R0, 0x4, R6 ;  /* 0x0000000400027825 */ /* 0x001fcc00078e0006 */
[----:B--2---:R-:W2:Y:S01]  /*00e0*/  LDG.E R2, desc[UR6][R2.64] ;  /* 0x0000000602027981 */ /* 0x004ea2000c1e1900 */
[----:B-1-3--:R-:W-:Y:S01]  /*00f0*/  IMAD.WIDE.U32 R4, R0, 0x4, R8 ;  /* 0x0000000400047825 */ /* 0x00afe200078e0008 */
[----:B------:R-:W-:-:S04]  /*0100*/  IADD3 R0, PT, PT, R11, R0, RZ ;  /* 0x000000000b007210 */ /* 0x000fc80007ffe0ff */
[----:B------:R-:W-:Y:S01]  /*0110*/  ISETP.GE.U32.AND P0, PT, R0, UR5, PT ;  /* 0x0000000500007c0c */ /* 0x000fe2000bf06070 */
[----:B--2---:R-:W-:-:S05]  /*0120*/  FMUL R13, RZ, R2 ;  /* 0x00000002ff0d7220 */ /* 0x004fca0000400000 */
[----:B------:R1:W-:Y:S07]  /*0130*/  STG.E desc[UR6][R4.64], R13 ;  /* 0x0000000d04007986 */ /* 0x0003ee000c101906 */
[----:B------:R-:W-:Y:S05]  /*0140*/  @!P0 BRA `(.L_x_0) ;  /* 0xfffffffc00e08947 */ /* 0x000fea000383ffff */
[----:B------:R-:W-:Y:S05]  /*0150*/  EXIT ;  /* 0x000000000000794d */ /* 0x000fea0003800000 */
.L_x_1:
[----:B------:R-:W-:-:S00]  /*0160*/  BRA `(.L_x_1) ;  /* 0xfffffffc00fc7947 */ /* 0x000fc0000383ffff */
[----:B------:R-:W-:-:S00]  /*0170*/  NOP ;  /* 0x0000000000007918 */ /* 0x000fc00000000000 */
        /* <DEDUP_REMOVED lines=8> */
.L_x_2:


//--------------------- .nv.shared.reserved.0     --------------------------
	.section	.nv.shared.reserved.0,"aw",@nobits
	.weak		__nv_reservedSMEM_offset_0_alias
	.size		__nv_reservedSMEM_offset_0_alias, 0, 64
	.other		__nv_reservedSMEM_offset_0_alias,@"STO_CUDA_RESERVED_SHARED STV_DEFAULT"
__nv_reservedSMEM_offset_0_alias:
	.zero		0
	.zero		64


//--------------------- .nv.constant0._Z6kerneliPfS_ --------------------------
	.section	.nv.constant0._Z6kerneliPfS_,"a",@progbits
	.sectionflags	@""
	.align	4
.nv.constant0._Z6kerneliPfS_:
	.zero		920


//--------------------- SYMBOLS --------------------------

	.type		.nv.reservedSmem.offset0,@object
	.size		.nv.reservedSmem.offset0,0x4
